	.headerflags	@"EF_CUDA_TEXMODE_UNIFIED EF_CUDA_64BIT_ADDRESS EF_CUDA_ACCELERATORS EF_CUDA_SM90 EF_CUDA_VIRTUAL_SM(EF_CUDA_SM90)"
	.elftype	@"ET_EXEC"


//--------------------- .nv.info                  --------------------------
	.section	.nv.info,"",@"SHT_CUDA_INFO"
	.align	4


	//----- nvinfo : EIATTR_REGCOUNT
	.align		4
        /*0000*/ 	.byte	0x04, 0x2f
        /*0002*/ 	.short	(.L_1 - .L_0)
	.align		4
.L_0:
        /*0004*/ 	.word	index@(triton_poi_fused_convolution_55)
        /*0008*/ 	.word	0x0000000c


	//----- nvinfo : EIATTR_MIN_STACK_SIZE
	.align		4
.L_1:
        /*000c*/ 	.byte	0x04, 0x12
        /*000e*/ 	.short	(.L_3 - .L_2)
	.align		4
.L_2:
        /*0010*/ 	.word	index@(triton_poi_fused_convolution_55)
        /*0014*/ 	.word	0x00000000


	//----- nvinfo : EIATTR_FRAME_SIZE
	.align		4
.L_3:
        /*0018*/ 	.byte	0x04, 0x11
        /*001a*/ 	.short	(.L_5 - .L_4)
	.align		4
.L_4:
        /*001c*/ 	.word	index@(triton_poi_fused_convolution_55)
        /*0020*/ 	.word	0x00000000


	//----- nvinfo : EIATTR_MIN_STACK_SIZE
	.align		4
.L_5:
        /*0024*/ 	.byte	0x04, 0x12
        /*0026*/ 	.short	(.L_7 - .L_6)
	.align		4
.L_6:
        /*0028*/ 	.word	index@(triton_poi_fused_convolution_55)
        /*002c*/ 	.word	0x00000000
.L_7:


//--------------------- .nv.info.triton_poi_fused_convolution_55 --------------------------
	.section	.nv.info.triton_poi_fused_convolution_55,"",@"SHT_CUDA_INFO"
	.sectionflags	@""
	.align	4


	//----- nvinfo : EIATTR_CUDA_API_VERSION
	.align		4
        /*0000*/ 	.byte	0x04, 0x37
        /*0002*/ 	.short	(.L_9 - .L_8)
.L_8:
        /*0004*/ 	.word	0x0000007c


	//----- nvinfo : EIATTR_KPARAM_INFO
	.align		4
.L_9:
        /*0008*/ 	.byte	0x04, 0x17
        /*000a*/ 	.short	(.L_11 - .L_10)
.L_10:
        /*000c*/ 	.word	0x00000000
        /*0010*/ 	.short	0x0002
        /*0012*/ 	.short	0x0010
        /*0014*/ 	.byte	0x00, 0xf0, 0x11, 0x00


	//----- nvinfo : EIATTR_KPARAM_INFO
	.align		4
.L_11:
        /*0018*/ 	.byte	0x04, 0x17
        /*001a*/ 	.short	(.L_13 - .L_12)
.L_12:
        /*001c*/ 	.word	0x00000000
        /*0020*/ 	.short	0x0001
        /*0022*/ 	.short	0x0008
        /*0024*/ 	.byte	0x00, 0xf4, 0x21, 0x00


	//----- nvinfo : EIATTR_KPARAM_INFO
	.align		4
.L_13:
        /*0028*/ 	.byte	0x04, 0x17
        /*002a*/ 	.short	(.L_15 - .L_14)
.L_14:
        /*002c*/ 	.word	0x00000000
        /*0030*/ 	.short	0x0000
        /*0032*/ 	.short	0x0000
        /*0034*/ 	.byte	0x00, 0xf4, 0x21, 0x00


	//----- nvinfo : EIATTR_SPARSE_MMA_MASK
	.align		4
.L_15:
        /*0038*/ 	.byte	0x03, 0x50
        /*003a*/ 	.short	0x0000


	//----- nvinfo : EIATTR_MAXREG_COUNT
	.align		4
        /*003c*/ 	.byte	0x03, 0x1b
        /*003e*/ 	.short	0x00ff


	//----- nvinfo : EIATTR_EXIT_INSTR_OFFSETS
	.align		4
        /*0040*/ 	.byte	0x04, 0x1c
        /*0042*/ 	.short	(.L_17 - .L_16)


	//   ....[0]....
.L_16:
        /*0044*/ 	.word	0x00000150


	//   ....[1]....
        /*0048*/ 	.word	0x00000170


	//----- nvinfo : EIATTR_REQNTID
	.align		4
.L_17:
        /*004c*/ 	.byte	0x04, 0x10
        /*004e*/ 	.short	(.L_19 - .L_18)
.L_18:
        /*0050*/ 	.word	0x00000080
        /*0054*/ 	.word	0x00000001
        /*0058*/ 	.word	0x00000001


	//----- nvinfo : EIATTR_CBANK_PARAM_SIZE
	.align		4
.L_19:
        /*005c*/ 	.byte	0x03, 0x19
        /*005e*/ 	.short	0x0014


	//----- nvinfo : EIATTR_PARAM_CBANK
	.align		4
        /*0060*/ 	.byte	0x04, 0x0a
        /*0062*/ 	.short	(.L_21 - .L_20)
	.align		4
.L_20:
        /*0064*/ 	.word	index@(.nv.constant0.triton_poi_fused_convolution_55)
        /*0068*/ 	.short	0x0210
        /*006a*/ 	.short	0x0014


	//----- nvinfo : EIATTR_SW_WAR
	.align		4
.L_21:
        /*006c*/ 	.byte	0x04, 0x36
        /*006e*/ 	.short	(.L_23 - .L_22)
.L_22:
        /*0070*/ 	.word	0x00000008
.L_23:


//--------------------- .nv.callgraph             --------------------------
	.section	.nv.callgraph,"",@"SHT_CUDA_CALLGRAPH"
	.align	4
	.sectionentsize	8
	.align		4
        /*0000*/ 	.word	0x00000000
	.align		4
        /*0004*/ 	.word	0xffffffff
	.align		4
        /*0008*/ 	.word	0x00000000
	.align		4
        /*000c*/ 	.word	0xfffffffe
	.align		4
        /*0010*/ 	.word	0x00000000
	.align		4
        /*0014*/ 	.word	0xfffffffd
	.align		4
        /*0018*/ 	.word	0x00000000
	.align		4
        /*001c*/ 	.word	0xfffffffc


//--------------------- .text.triton_poi_fused_convolution_55 --------------------------
	.section	.text.triton_poi_fused_convolution_55,"ax",@progbits
	.align	128
        .global         triton_poi_fused_convolution_55
        .type           triton_poi_fused_convolution_55,@function
        .size           triton_poi_fused_convolution_55,(.L_x_1 - triton_poi_fused_convolution_55)
        .other          triton_poi_fused_convolution_55,@"STO_CUDA_ENTRY STV_DEFAULT"
triton_poi_fused_convolution_55:
.text.triton_poi_fused_convolution_55:
[----:B------:R-:W0:Y:S02]  /*0000*/  LDC R1, c[0x0][0x28] ;  /* 0x00000a00ff017b82 */ /* 0x000e240000000800 */
[----:B------:R-:W1:Y:S01]  /*0010*/  S2R R6, SR_TID.X ;  /* 0x0000000000067919 */ /* 0x000e620000002100 */
[----:B------:R-:W2:Y:S01]  /*0020*/  LDC.64 R2, c[0x0][0x210] ;  /* 0x00008400ff027b82 */ /* 0x000ea20000000a00 */
[----:B------:R-:W-:Y:S01]  /*0030*/  ULDC.64 UR4, c[0x0][0x208] ;  /* 0x0000820000047ab9 */ /* 0x000fe20000000a00 */
[----:B------:R-:W3:Y:S06]  /*0040*/  S2R R7, SR_CTAID.X ;  /* 0x0000000000077919 */ /* 0x000eec0000002500 */
[----:B------:R-:W4:Y:S01]  /*0050*/  LDC.64 R4, c[0x0][0x218] ;  /* 0x00008600ff047b82 */ /* 0x000f220000000a00 */
[----:B-1----:R-:W-:-:S04]  /*0060*/  LOP3.LUT R6, R6, 0x7f, RZ, 0xc0, !PT ;  /* 0x0000007f06067812 */ /* 0x002fc800078ec0ff */
[----:B---3--:R-:W-:Y:S01]  /*0070*/  LEA R7, R7, R6, 0x7 ;  /* 0x0000000607077211 */ /* 0x008fe200078e38ff */
[----:B------:R-:W-:-:S03]  /*0080*/  HFMA2.MMA R6, -RZ, RZ, 0, 0 ;  /* 0x00000000ff067435 */ /* 0x000fc600000001ff */
[C---:B------:R-:W-:Y:S01]  /*0090*/  ISETP.GE.AND P0, PT, R7.reuse, 0x8e8, PT ;  /* 0x000008e80700780c */ /* 0x040fe20003f06270 */
[----:B--2---:R-:W-:-:S06]  /*00a0*/  IMAD.WIDE R2, R7, 0x4, R2 ;  /* 0x0000000407027825 */ /* 0x004fcc00078e0202 */
[----:B------:R-:W-:-:S05]  /*00b0*/  IMAD.HI R0, R7, -0x1a0c934f, R6 ;  /* 0xe5f36cb107007827 */ /* 0x000fca00078e0206 */
[----:B------:R-:W-:-:S04]  /*00c0*/  SHF.R.U32.HI R9, RZ, 0x1f, R0 ;  /* 0x0000001fff097819 */ /* 0x000fc80000011600 */
[----:B------:R-:W-:Y:S02]  /*00d0*/  LEA.HI.SX32 R9, R0, R9, 0x17 ;  /* 0x0000000900097211 */ /* 0x000fe400078fbaff */
[----:B------:R-:W-:-:S03]  /*00e0*/  MOV R0, RZ ;  /* 0x000000ff00007202 */ /* 0x000fc60000000f00 */
[----:B------:R-:W-:Y:S01]  /*00f0*/  IMAD R9, R9, -0x23a, R7 ;  /* 0xfffffdc609097824 */ /* 0x000fe200078e0207 */
[----:B------:R-:W-:Y:S02]  /*0100*/  HFMA2.MMA R7, -RZ, RZ, 0, 0 ;  /* 0x00000000ff077435 */ /* 0x000fe400000001ff */
[----:B------:R-:W2:Y:S01]  /*0110*/  @!P0 LDG.E R0, desc[UR4][R2.64] ;  /* 0x0000000402008981 */ /* 0x000ea2000c1e1900 */
[----:B----4-:R-:W-:-:S07]  /*0120*/  IMAD.WIDE R4, R9, 0x4, R4 ;  /* 0x0000000409047825 */ /* 0x010fce00078e0204 */
[----:B------:R-:W2:Y:S02]  /*0130*/  @!P0 LDG.E.EL R7, desc[UR4][R4.64] ;  /* 0x0000000404078981 */ /* 0x000ea4000c2e1900 */
[----:B--2---:R-:W-:Y:S01]  /*0140*/  FADD R7, R7, R0 ;  /* 0x0000000007077221 */ /* 0x004fe20000000000 */
[----:B------:R-:W-:Y:S06]  /*0150*/  @P0 EXIT ;  /* 0x000000000000094d */ /* 0x000fec0003800000 */
[----:B------:R-:W-:Y:S01]  /*0160*/  STG.E desc[UR4][R2.64], R7 ;  /* 0x0000000702007986 */ /* 0x000fe2000c101904 */
[----:B------:R-:W-:Y:S05]  /*0170*/  EXIT ;  /* 0x000000000000794d */ /* 0x000fea0003800000 */
.L_x_0:
[----:B------:R-:W-:-:S00]  /*0180*/  BRA `(.L_x_0) ;  /* 0xfffffffc00fc7947 */ /* 0x000fc0000383ffff */
[----:B------:R-:W-:-:S00]  /*0190*/  NOP ;  /* 0x0000000000007918 */ /* 0x000fc00000000000 */
        /* <DEDUP_REMOVED lines=14> */
.L_x_1:


//--------------------- .nv.constant0.triton_poi_fused_convolution_55 --------------------------
	.section	.nv.constant0.triton_poi_fused_convolution_55,"a",@progbits
	.sectionflags	@""
	.align	4
.nv.constant0.triton_poi_fused_convolution_55:
	.zero		548
